	.headerflags	@"EF_CUDA_TEXMODE_UNIFIED EF_CUDA_64BIT_ADDRESS EF_CUDA_ACCELERATORS EF_CUDA_SM90 EF_CUDA_VIRTUAL_SM(EF_CUDA_SM90)"
	.elftype	@"ET_EXEC"


//--------------------- .nv.info                  --------------------------
	.section	.nv.info,"",@"SHT_CUDA_INFO"
	.align	4


	//----- nvinfo : EIATTR_REGCOUNT
	.align		4
        /*0000*/ 	.byte	0x04, 0x2f
        /*0002*/ 	.short	(.L_1 - .L_0)
	.align		4
.L_0:
        /*0004*/ 	.word	index@(triton_poi_fused_max_pool2d_with_indices_18)
        /*0008*/ 	.word	0x0000002d


	//----- nvinfo : EIATTR_MIN_STACK_SIZE
	.align		4
.L_1:
        /*000c*/ 	.byte	0x04, 0x12
        /*000e*/ 	.short	(.L_3 - .L_2)
	.align		4
.L_2:
        /*0010*/ 	.word	index@(triton_poi_fused_max_pool2d_with_indices_18)
        /*0014*/ 	.word	0x00000000


	//----- nvinfo : EIATTR_FRAME_SIZE
	.align		4
.L_3:
        /*0018*/ 	.byte	0x04, 0x11
        /*001a*/ 	.short	(.L_5 - .L_4)
	.align		4
.L_4:
        /*001c*/ 	.word	index@(triton_poi_fused_max_pool2d_with_indices_18)
        /*0020*/ 	.word	0x00000000


	//----- nvinfo : EIATTR_MIN_STACK_SIZE
	.align		4
.L_5:
        /*0024*/ 	.byte	0x04, 0x12
        /*0026*/ 	.short	(.L_7 - .L_6)
	.align		4
.L_6:
        /*0028*/ 	.word	index@(triton_poi_fused_max_pool2d_with_indices_18)
        /*002c*/ 	.word	0x00000000
.L_7:


//--------------------- .nv.info.triton_poi_fused_max_pool2d_with_indices_18 --------------------------
	.section	.nv.info.triton_poi_fused_max_pool2d_with_indices_18,"",@"SHT_CUDA_INFO"
	.sectionflags	@""
	.align	4


	//----- nvinfo : EIATTR_CUDA_API_VERSION
	.align		4
        /*0000*/ 	.byte	0x04, 0x37
        /*0002*/ 	.short	(.L_9 - .L_8)
.L_8:
        /*0004*/ 	.word	0x0000007c


	//----- nvinfo : EIATTR_KPARAM_INFO
	.align		4
.L_9:
        /*0008*/ 	.byte	0x04, 0x17
        /*000a*/ 	.short	(.L_11 - .L_10)
.L_10:
        /*000c*/ 	.word	0x00000000
        /*0010*/ 	.short	0x0004
        /*0012*/ 	.short	0x001c
        /*0014*/ 	.byte	0x00, 0xf0, 0x11, 0x00


	//----- nvinfo : EIATTR_KPARAM_INFO
	.align		4
.L_11:
        /*0018*/ 	.byte	0x04, 0x17
        /*001a*/ 	.short	(.L_13 - .L_12)
.L_12:
        /*001c*/ 	.word	0x00000000
        /*0020*/ 	.short	0x0003
        /*0022*/ 	.short	0x0018
        /*0024*/ 	.byte	0x00, 0xf0, 0x11, 0x00


	//----- nvinfo : EIATTR_KPARAM_INFO
	.align		4
.L_13:
        /*0028*/ 	.byte	0x04, 0x17
        /*002a*/ 	.short	(.L_15 - .L_14)
.L_14:
        /*002c*/ 	.word	0x00000000
        /*0030*/ 	.short	0x0002
        /*0032*/ 	.short	0x0010
        /*0034*/ 	.byte	0x00, 0xf4, 0x21, 0x00


	//----- nvinfo : EIATTR_KPARAM_INFO
	.align		4
.L_15:
        /*0038*/ 	.byte	0x04, 0x17
        /*003a*/ 	.short	(.L_17 - .L_16)
.L_16:
        /*003c*/ 	.word	0x00000000
        /*0040*/ 	.short	0x0001
        /*0042*/ 	.short	0x0008
        /*0044*/ 	.byte	0x00, 0xf4, 0x21, 0x00


	//----- nvinfo : EIATTR_KPARAM_INFO
	.align		4
.L_17:
        /*0048*/ 	.byte	0x04, 0x17
        /*004a*/ 	.short	(.L_19 - .L_18)
.L_18:
        /*004c*/ 	.word	0x00000000
        /*0050*/ 	.short	0x0000
        /*0052*/ 	.short	0x0000
        /*0054*/ 	.byte	0x00, 0xf4, 0x21, 0x00


	//----- nvinfo : EIATTR_SPARSE_MMA_MASK
	.align		4
.L_19:
        /*0058*/ 	.byte	0x03, 0x50
        /*005a*/ 	.short	0x0000


	//----- nvinfo : EIATTR_MAXREG_COUNT
	.align		4
        /*005c*/ 	.byte	0x03, 0x1b
        /*005e*/ 	.short	0x00ff


	//----- nvinfo : EIATTR_EXIT_INSTR_OFFSETS
	.align		4
        /*0060*/ 	.byte	0x04, 0x1c
        /*0062*/ 	.short	(.L_21 - .L_20)


	//   ....[0]....
.L_20:
        /*0064*/ 	.word	0x00001320


	//   ....[1]....
        /*0068*/ 	.word	0x00001340


	//----- nvinfo : EIATTR_REQNTID
	.align		4
.L_21:
        /*006c*/ 	.byte	0x04, 0x10
        /*006e*/ 	.short	(.L_23 - .L_22)
.L_22:
        /*0070*/ 	.word	0x00000080
        /*0074*/ 	.word	0x00000001
        /*0078*/ 	.word	0x00000001


	//----- nvinfo : EIATTR_CBANK_PARAM_SIZE
	.align		4
.L_23:
        /*007c*/ 	.byte	0x03, 0x19
        /*007e*/ 	.short	0x0020


	//----- nvinfo : EIATTR_PARAM_CBANK
	.align		4
        /*0080*/ 	.byte	0x04, 0x0a
        /*0082*/ 	.short	(.L_25 - .L_24)
	.align		4
.L_24:
        /*0084*/ 	.word	index@(.nv.constant0.triton_poi_fused_max_pool2d_with_indices_18)
        /*0088*/ 	.short	0x0210
        /*008a*/ 	.short	0x0020


	//----- nvinfo : EIATTR_SW_WAR
	.align		4
.L_25:
        /*008c*/ 	.byte	0x04, 0x36
        /*008e*/ 	.short	(.L_27 - .L_26)
.L_26:
        /*0090*/ 	.word	0x00000008
.L_27:


//--------------------- .nv.callgraph             --------------------------
	.section	.nv.callgraph,"",@"SHT_CUDA_CALLGRAPH"
	.align	4
	.sectionentsize	8
	.align		4
        /*0000*/ 	.word	0x00000000
	.align		4
        /*0004*/ 	.word	0xffffffff
	.align		4
        /*0008*/ 	.word	0x00000000
	.align		4
        /*000c*/ 	.word	0xfffffffe
	.align		4
        /*0010*/ 	.word	0x00000000
	.align		4
        /*0014*/ 	.word	0xfffffffd
	.align		4
        /*0018*/ 	.word	0x00000000
	.align		4
        /*001c*/ 	.word	0xfffffffc


//--------------------- .text.triton_poi_fused_max_pool2d_with_indices_18 --------------------------
	.section	.text.triton_poi_fused_max_pool2d_with_indices_18,"ax",@progbits
	.sectionflags	@"SHF_BARRIERS=1"
	.align	128
        .global         triton_poi_fused_max_pool2d_with_indices_18
        .type           triton_poi_fused_max_pool2d_with_indices_18,@function
        .size           triton_poi_fused_max_pool2d_with_indices_18,(.L_x_1 - triton_poi_fused_max_pool2d_with_indices_18)
        .other          triton_poi_fused_max_pool2d_with_indices_18,@"STO_CUDA_ENTRY STV_DEFAULT"
triton_poi_fused_max_pool2d_with_indices_18:
.text.triton_poi_fused_max_pool2d_with_indices_18:
[----:B------:R-:W0:Y:S02]  /*0000*/  LDC R1, c[0x0][0x28] ;  /* 0x00000a00ff017b82 */ /* 0x000e240000000800 */
[----:B------:R-:W1:Y:S01]  /*0010*/  S2R R18, SR_TID.X ;  /* 0x0000000000127919 */ /* 0x000e620000002100 */
[----:B------:R-:W2:Y:S01]  /*0020*/  LDC.64 R2, c[0x0][0x210] ;  /* 0x00008400ff027b82 */ /* 0x000ea20000000a00 */
[----:B------:R-:W-:Y:S02]  /*0030*/  CS2R R12, SRZ ;  /* 0x00000000000c7805 */ /* 0x000fe4000001ff00 */
[----:B------:R-:W-:Y:S01]  /*0040*/  CS2R R14, SRZ ;  /* 0x00000000000e7805 */ /* 0x000fe2000001ff00 */
[----:B------:R-:W3:Y:S01]  /*0050*/  S2R R0, SR_CTAID.Y ;  /* 0x0000000000007919 */ /* 0x000ee20000002600 */
[----:B------:R-:W-:Y:S02]  /*0060*/  CS2R R8, SRZ ;  /* 0x0000000000087805 */ /* 0x000fe4000001ff00 */
[----:B------:R-:W-:Y:S01]  /*0070*/  CS2R R10, SRZ ;  /* 0x00000000000a7805 */ /* 0x000fe2000001ff00 */
[----:B------:R-:W-:Y:S01]  /*0080*/  ULDC.64 UR6, c[0x0][0x208] ;  /* 0x0000820000067ab9 */ /* 0x000fe20000000a00 */
[----:B------:R-:W4:Y:S01]  /*0090*/  S2R R17, SR_CTAID.X ;  /* 0x0000000000117919 */ /* 0x000f220000002500 */
[----:B-1----:R-:W-:Y:S01]  /*00a0*/  SHF.R.U32.HI R19, RZ, 0x3, R18 ;  /* 0x00000003ff137819 */ /* 0x002fe20000011612 */
[----:B------:R-:W-:-:S02]  /*00b0*/  IMAD.SHL.U32 R16, R18, 0x8, RZ ;  /* 0x0000000812107824 */ /* 0x000fc400078e00ff */
[----:B---3--:R-:W-:Y:S01]  /*00c0*/  IMAD.SHL.U32 R0, R0, 0x10, RZ ;  /* 0x0000001000007824 */ /* 0x008fe200078e00ff */
[----:B------:R-:W-:Y:S01]  /*00d0*/  SGXT.U32 R19, R19, 0x4 ;  /* 0x000000041313781a */ /* 0x000fe20000000000 */
[----:B----4-:R-:W-:-:S03]  /*00e0*/  IMAD.SHL.U32 R17, R17, 0x40, RZ ;  /* 0x0000004011117824 */ /* 0x010fc600078e00ff */
[----:B------:R-:W-:-:S04]  /*00f0*/  LOP3.LUT R19, R0, R19, RZ, 0xfc, !PT ;  /* 0x0000001300137212 */ /* 0x000fc800078efcff */
[----:B------:R-:W-:Y:S02]  /*0100*/  LEA.HI R4, R19, R19, RZ, 0x1 ;  /* 0x0000001313047211 */ /* 0x000fe400078f08ff */
[----:B------:R-:W-:Y:S02]  /*0110*/  LOP3.LUT R16, R17, 0x38, R16, 0xf8, !PT ;  /* 0x0000003811107812 */ /* 0x000fe400078ef810 */
[C---:B------:R-:W-:Y:S01]  /*0120*/  LOP3.LUT R6, R4.reuse, 0x3ffffe, RZ, 0xc0, !PT ;  /* 0x003ffffe04067812 */ /* 0x040fe200078ec0ff */
[----:B------:R-:W-:Y:S01]  /*0130*/  IMAD.SHL.U32 R4, R4, 0x800, RZ ;  /* 0x0000080004047824 */ /* 0x000fe200078e00ff */
[----:B------:R-:W-:-:S03]  /*0140*/  ISETP.GE.AND P0, PT, R16, 0x200, PT ;  /* 0x000002001000780c */ /* 0x000fc60003f06270 */
[C---:B------:R-:W-:Y:S01]  /*0150*/  IMAD.IADD R6, R19.reuse, 0x1, -R6 ;  /* 0x0000000113067824 */ /* 0x040fe200078e0a06 */
[----:B------:R-:W-:Y:S02]  /*0160*/  LOP3.LUT R21, R4, 0xfffff000, RZ, 0xc0, !PT ;  /* 0xfffff00004157812 */ /* 0x000fe400078ec0ff */
[----:B------:R-:W-:-:S03]  /*0170*/  ISETP.LT.AND P0, PT, R19, 0x10, !P0 ;  /* 0x000000101300780c */ /* 0x000fc60004701270 */
[----:B------:R-:W-:-:S04]  /*0180*/  IMAD R21, R6, 0x400, R21 ;  /* 0x0000040006157824 */ /* 0x000fc800078e0215 */
[----:B------:R-:W-:Y:S02]  /*0190*/  VIADD R23, R21, 0x200 ;  /* 0x0000020015177836 */ /* 0x000fe40000000000 */
[C---:B------:R-:W-:Y:S02]  /*01a0*/  IMAD.IADD R25, R16.reuse, 0x1, R21 ;  /* 0x0000000110197824 */ /* 0x040fe400078e0215 */
[----:B------:R-:W-:Y:S02]  /*01b0*/  IMAD.IADD R27, R16, 0x1, R23 ;  /* 0x00000001101b7824 */ /* 0x000fe400078e0217 */
[----:B--2---:R-:W-:-:S04]  /*01c0*/  IMAD.WIDE R24, R25, 0x4, R2 ;  /* 0x0000000419187825 */ /* 0x004fc800078e0202 */
[----:B------:R-:W-:Y:S01]  /*01d0*/  IMAD.WIDE R26, R27, 0x4, R2 ;  /* 0x000000041b1a7825 */ /* 0x000fe200078e0202 */
[----:B------:R1:W2:Y:S04]  /*01e0*/  @P0 LDG.E.EL.128 R12, desc[UR6][R24.64] ;  /* 0x00000006180c0981 */ /* 0x0002a8000c2e1d00 */
[----:B------:R-:W2:Y:S01]  /*01f0*/  @P0 LDG.E.EL.128 R8, desc[UR6][R26.64] ;  /* 0x000000061a080981 */ /* 0x000ea2000c2e1d00 */
[----:B------:R-:W-:Y:S01]  /*0200*/  VIADD R35, R21, 0x800 ;  /* 0x0000080015237836 */ /* 0x000fe20000000000 */
[----:B------:R-:W-:Y:S02]  /*0210*/  CS2R R4, SRZ ;  /* 0x0000000000047805 */ /* 0x000fe4000001ff00 */
[----:B------:R-:W-:Y:S01]  /*0220*/  CS2R R6, SRZ ;  /* 0x0000000000067805 */ /* 0x000fe2000001ff00 */
[----:B------:R-:W-:-:S04]  /*0230*/  IMAD.IADD R29, R16, 0x1, R35 ;  /* 0x00000001101d7824 */ /* 0x000fc800078e0223 */
[----:B------:R-:W-:-:S05]  /*0240*/  IMAD.WIDE R28, R29, 0x4, R2 ;  /* 0x000000041d1c7825 */ /* 0x000fca00078e0202 */
[----:B------:R3:W4:Y:S01]  /*0250*/  @P0 LDG.E.EL.128 R4, desc[UR6][R28.64] ;  /* 0x000000061c040981 */ /* 0x000722000c2e1d00 */
[----:B------:R-:W-:-:S05]  /*0260*/  LOP3.LUT R30, R16, 0x4, RZ, 0xfc, !PT ;  /* 0x00000004101e7812 */ /* 0x000fca00078efcff */
[C---:B-1----:R-:W-:Y:S02]  /*0270*/  IMAD.IADD R25, R30.reuse, 0x1, R21 ;  /* 0x000000011e197824 */ /* 0x042fe400078e0215 */
[----:B------:R-:W-:Y:S02]  /*0280*/  IMAD.IADD R37, R30, 0x1, R23 ;  /* 0x000000011e257824 */ /* 0x000fe400078e0217 */
[----:B------:R-:W-:-:S04]  /*0290*/  IMAD.WIDE R22, R25, 0x4, R2 ;  /* 0x0000000419167825 */ /* 0x000fc800078e0202 */
[----:B------:R-:W-:Y:S01]  /*02a0*/  IMAD.WIDE R24, R37, 0x4, R2 ;  /* 0x0000000425187825 */ /* 0x000fe200078e0202 */
[----:B--2---:R-:W-:Y:S02]  /*02b0*/  FSETP.GT.AND P2, PT, R11, R15, PT ;  /* 0x0000000f0b00720b */ /* 0x004fe40003f44000 */
[----:B------:R-:W-:Y:S02]  /*02c0*/  FSETP.GT.AND P4, PT, R9, R13, PT ;  /* 0x0000000d0900720b */ /* 0x000fe40003f84000 */
[----:B------:R-:W-:Y:S02]  /*02d0*/  FSETP.GT.AND P5, PT, R10, R14, PT ;  /* 0x0000000e0a00720b */ /* 0x000fe40003fa4000 */
[----:B------:R-:W-:Y:S02]  /*02e0*/  FSETP.NAN.AND P1, PT, R11, R11, PT ;  /* 0x0000000b0b00720b */ /* 0x000fe40003f28000 */
[----:B------:R-:W-:Y:S02]  /*02f0*/  FSETP.GT.AND P3, PT, R8, R12, PT ;  /* 0x0000000c0800720b */ /* 0x000fe40003f64000 */
[----:B------:R-:W-:-:S02]  /*0300*/  P2R R20, PR, RZ, 0x4 ;  /* 0x00000004ff147803 */ /* 0x000fc40000000000 */
[----:B---3--:R-:W-:Y:S02]  /*0310*/  P2R R28, PR, RZ, 0x8 ;  /* 0x00000008ff1c7803 */ /* 0x008fe40000000000 */
[----:B------:R-:W-:Y:S02]  /*0320*/  @!P2 SEL R11, R11, R15, P1 ;  /* 0x0000000f0b0ba207 */ /* 0x000fe40000800000 */
[C---:B------:R-:W-:Y:S02]  /*0330*/  FSETP.NAN.AND P1, PT, R9.reuse, R9, PT ;  /* 0x000000090900720b */ /* 0x040fe40003f28000 */
[C---:B------:R-:W-:Y:S02]  /*0340*/  FSETP.NAN.AND P2, PT, R10.reuse, R10, PT ;  /* 0x0000000a0a00720b */ /* 0x040fe40003f48000 */
[----:B------:R-:W-:Y:S02]  /*0350*/  @!P4 SEL R9, R9, R13, P1 ;  /* 0x0000000d0909c207 */ /* 0x000fe40000800000 */
[----:B------:R-:W-:-:S02]  /*0360*/  @!P5 SEL R10, R10, R14, P2 ;  /* 0x0000000e0a0ad207 */ /* 0x000fc40001000000 */
[----:B------:R-:W-:Y:S02]  /*0370*/  CS2R R14, SRZ ;  /* 0x00000000000e7805 */ /* 0x000fe4000001ff00 */
[----:B----4-:R-:W-:Y:S02]  /*0380*/  FSETP.NAN.AND P1, PT, R4, R4, PT ;  /* 0x000000040400720b */ /* 0x010fe40003f28000 */
[C---:B------:R-:W-:Y:S02]  /*0390*/  FSETP.NAN.AND P2, PT, R8.reuse, R8, PT ;  /* 0x000000080800720b */ /* 0x040fe40003f48000 */
[----:B------:R-:W-:Y:S02]  /*03a0*/  P2R R27, PR, RZ, 0x10 ;  /* 0x00000010ff1b7803 */ /* 0x000fe40000000000 */
[----:B------:R-:W-:Y:S02]  /*03b0*/  @!P3 SEL R8, R8, R12, P2 ;  /* 0x0000000c0808b207 */ /* 0x000fe40001000000 */
[----:B------:R-:W-:-:S02]  /*03c0*/  CS2R R12, SRZ ;  /* 0x00000000000c7805 */ /* 0x000fc4000001ff00 */
[-C--:B------:R-:W-:Y:S02]  /*03d0*/  FSETP.GEU.AND P2, PT, R9, R5.reuse, PT ;  /* 0x000000050900720b */ /* 0x080fe40003f4e000 */
[----:B------:R-:W-:Y:S02]  /*03e0*/  FSETP.GEU.AND P3, PT, R8, R4, PT ;  /* 0x000000040800720b */ /* 0x000fe40003f6e000 */
[----:B------:R-:W-:Y:S01]  /*03f0*/  P2R R31, PR, RZ, 0x4 ;  /* 0x00000004ff1f7803 */ /* 0x000fe20000000000 */
[----:B------:R-:W2:Y:S01]  /*0400*/  @P0 LDG.E.EL.128 R12, desc[UR6][R24.64] ;  /* 0x00000006180c0981 */ /* 0x000ea2000c2e1d00 */
[----:B------:R-:W-:Y:S02]  /*0410*/  @!P1 SEL R4, R4, R8, !P3 ;  /* 0x0000000804049207 */ /* 0x000fe40005800000 */
[----:B------:R-:W-:Y:S02]  /*0420*/  FSETP.NAN.AND P1, PT, R5, R5, PT ;  /* 0x000000050500720b */ /* 0x000fe40003f28000 */
[----:B------:R-:W-:Y:S01]  /*0430*/  P2R R29, PR, RZ, 0x8 ;  /* 0x00000008ff1d7803 */ /* 0x000fe20000000000 */
[----:B------:R-:W-:Y:S01]  /*0440*/  VIADD R21, R21, 0xa00 ;  /* 0x00000a0015157836 */ /* 0x000fe20000000000 */
[----:B------:R-:W-:-:S09]  /*0450*/  P2R R26, PR, RZ, 0x20 ;  /* 0x00000020ff1a7803 */ /* 0x000fd20000000000 */
[----:B------:R-:W-:Y:S02]  /*0460*/  @!P1 SEL R5, R5, R9, !P2 ;  /* 0x0000000905059207 */ /* 0x000fe40005000000 */
[----:B------:R-:W-:Y:S02]  /*0470*/  CS2R R8, SRZ ;  /* 0x0000000000087805 */ /* 0x000fe4000001ff00 */
[-C--:B------:R-:W-:Y:S02]  /*0480*/  FSETP.NAN.AND P1, PT, R6, R6.reuse, PT ;  /* 0x000000060600720b */ /* 0x080fe40003f28000 */
[----:B------:R-:W-:-:S04]  /*0490*/  FSETP.GEU.AND P2, PT, R10, R6, PT ;  /* 0x000000060a00720b */ /* 0x000fc80003f4e000 */
[----:B------:R-:W-:-:S07]  /*04a0*/  P2R R33, PR, RZ, 0x4 ;  /* 0x00000004ff217803 */ /* 0x000fce0000000000 */
[----:B------:R-:W-:Y:S02]  /*04b0*/  @!P1 SEL R6, R6, R10, !P2 ;  /* 0x0000000a06069207 */ /* 0x000fe40005000000 */
[-C--:B------:R-:W-:Y:S02]  /*04c0*/  FSETP.NAN.AND P1, PT, R7, R7.reuse, PT ;  /* 0x000000070700720b */ /* 0x080fe40003f28000 */
[----:B------:R-:W-:-:S04]  /*04d0*/  FSETP.GEU.AND P2, PT, R11, R7, PT ;  /* 0x000000070b00720b */ /* 0x000fc80003f4e000 */
[----:B------:R-:W-:-:S07]  /*04e0*/  P2R R32, PR, RZ, 0x4 ;  /* 0x00000004ff207803 */ /* 0x000fce0000000000 */
[----:B------:R-:W-:Y:S02]  /*04f0*/  @!P1 SEL R7, R7, R11, !P2 ;  /* 0x0000000b07079207 */ /* 0x000fe40005000000 */
[----:B------:R-:W-:-:S06]  /*0500*/  CS2R R10, SRZ ;  /* 0x00000000000a7805 */ /* 0x000fcc000001ff00 */
[----:B------:R1:W3:Y:S02]  /*0510*/  @P0 LDG.E.EL.128 R8, desc[UR6][R22.64] ;  /* 0x0000000616080981 */ /* 0x0002e4000c2e1d00 */
[----:B-1----:R-:W-:-:S04]  /*0520*/  IMAD.IADD R23, R30, 0x1, R35 ;  /* 0x000000011e177824 */ /* 0x002fc800078e0223 */
[----:B------:R-:W-:Y:S01]  /*0530*/  IMAD.WIDE R22, R23, 0x4, R2 ;  /* 0x0000000417167825 */ /* 0x000fe200078e0202 */
[C---:B--2---:R-:W-:Y:S02]  /*0540*/  FSETP.NAN.AND P1, PT, R15.reuse, R15, PT ;  /* 0x0000000f0f00720b */ /* 0x044fe40003f28000 */
[----:B---3--:R-:W-:-:S04]  /*0550*/  FSETP.GT.AND P2, PT, R15, R11, PT ;  /* 0x0000000b0f00720b */ /* 0x008fc80003f44000 */
[----:B------:R-:W-:-:S09]  /*0560*/  P2R R24, PR, RZ, 0x4 ;  /* 0x00000004ff187803 */ /* 0x000fd20000000000 */
[----:B------:R-:W-:Y:S02]  /*0570*/  @!P2 SEL R15, R15, R11, P1 ;  /* 0x0000000b0f0fa207 */ /* 0x000fe40000800000 */
[C---:B------:R-:W-:Y:S02]  /*0580*/  FSETP.GT.AND P2, PT, R14.reuse, R10, PT ;  /* 0x0000000a0e00720b */ /* 0x040fe40003f44000 */
[----:B------:R-:W-:Y:S02]  /*0590*/  FSETP.NAN.AND P1, PT, R14, R14, PT ;  /* 0x0000000e0e00720b */ /* 0x000fe40003f28000 */
        /* <DEDUP_REMOVED lines=8> */
[----:B------:R-:W-:-:S09]  /*0620*/  CS2R R10, SRZ ;  /* 0x00000000000a7805 */ /* 0x000fd2000001ff00 */
[----:B------:R-:W-:Y:S02]  /*0630*/  @!P2 SEL R12, R12, R8, P1 ;  /* 0x000000080c0ca207 */ /* 0x000fe40000800000 */
[----:B------:R-:W-:-:S06]  /*0640*/  CS2R R8, SRZ ;  /* 0x0000000000087805 */ /* 0x000fcc000001ff00 */
[----:B------:R1:W2:Y:S01]  /*0650*/  @P0 LDG.E.EL.128 R8, desc[UR6][R22.64] ;  /* 0x0000000616080981 */ /* 0x0002a2000c2e1d00 */
[----:B------:R-:W-:Y:S01]  /*0660*/  P2R R36, PR, RZ, 0x4 ;  /* 0x00000004ff247803 */ /* 0x000fe20000000000 */
[----:B-1----:R-:W-:-:S04]  /*0670*/  IMAD.IADD R23, R16, 0x1, R21 ;  /* 0x0000000110177824 */ /* 0x002fc800078e0215 */
[----:B------:R-:W-:Y:S01]  /*0680*/  IMAD.WIDE R22, R23, 0x4, R2 ;  /* 0x0000000417167825 */ /* 0x000fe200078e0202 */
[-C--:B--2---:R-:W-:Y:S02]  /*0690*/  FSETP.NAN.AND P1, PT, R8, R8.reuse, PT ;  /* 0x000000080800720b */ /* 0x084fe40003f28000 */
[----:B------:R-:W-:Y:S02]  /*06a0*/  FSETP.NAN.AND P3, PT, R9, R9, PT ;  /* 0x000000090900720b */ /* 0x000fe40003f68000 */
[----:B------:R-:W-:-:S09]  /*06b0*/  FSETP.GEU.AND P2, PT, R12, R8, PT ;  /* 0x000000080c00720b */ /* 0x000fd20003f4e000 */
[----:B------:R-:W-:Y:S02]  /*06c0*/  @!P1 SEL R8, R8, R12, !P2 ;  /* 0x0000000c08089207 */ /* 0x000fe40005000000 */
[----:B------:R-:W-:-:S04]  /*06d0*/  FSETP.GEU.AND P1, PT, R13, R9, PT ;  /* 0x000000090d00720b */ /* 0x000fc80003f2e000 */
[----:B------:R-:W-:Y:S02]  /*06e0*/  @!P3 SEL R9, R9, R13, !P1 ;  /* 0x0000000d0909b207 */ /* 0x000fe40004800000 */
[-C--:B------:R-:W-:Y:S02]  /*06f0*/  FSETP.NAN.AND P3, PT, R10, R10.reuse, PT ;  /* 0x0000000a0a00720b */ /* 0x080fe40003f68000 */
[----:B------:R-:W-:Y:S02]  /*0700*/  FSETP.GEU.AND P4, PT, R14, R10, PT ;  /* 0x0000000a0e00720b */ /* 0x000fe40003f8e000 */
[----:B------:R-:W-:-:S09]  /*0710*/  P2R R38, PR, RZ, 0x2 ;  /* 0x00000002ff267803 */ /* 0x000fd20000000000 */
[----:B------:R-:W-:Y:S02]  /*0720*/  @!P3 SEL R10, R10, R14, !P4 ;  /* 0x0000000e0a0ab207 */ /* 0x000fe40006000000 */
[-C--:B------:R-:W-:Y:S02]  /*0730*/  FSETP.NAN.AND P3, PT, R11, R11.reuse, PT ;  /* 0x0000000b0b00720b */ /* 0x080fe40003f68000 */
[----:B------:R-:W-:Y:S02]  /*0740*/  FSETP.GEU.AND P1, PT, R15, R11, PT ;  /* 0x0000000b0f00720b */ /* 0x000fe40003f2e000 */
[----:B------:R-:W-:-:S09]  /*0750*/  CS2R R12, SRZ ;  /* 0x00000000000c7805 */ /* 0x000fd2000001ff00 */
[----:B------:R-:W-:Y:S02]  /*0760*/  @!P3 SEL R11, R11, R15, !P1 ;  /* 0x0000000f0b0bb207 */ /* 0x000fe40004800000 */
[----:B------:R-:W-:-:S06]  /*0770*/  CS2R R14, SRZ ;  /* 0x00000000000e7805 */ /* 0x000fcc000001ff00 */
[----:B------:R-:W2:Y:S01]  /*0780*/  @P0 LDG.E.EL.128 R12, desc[UR6][R22.64] ;  /* 0x00000006160c0981 */ /* 0x000ea2000c2e1d00 */
[----:B------:R-:W-:Y:S01]  /*0790*/  P2R R39, PR, RZ, 0x2 ;  /* 0x00000002ff277803 */ /* 0x000fe20000000000 */
[----:B------:R-:W-:-:S04]  /*07a0*/  IMAD.IADD R21, R30, 0x1, R21 ;  /* 0x000000011e157824 */ /* 0x000fc800078e0215 */
[----:B------:R-:W-:Y:S01]  /*07b0*/  IMAD.WIDE R2, R21, 0x4, R2 ;  /* 0x0000000415027825 */ /* 0x000fe200078e0202 */
[-C--:B--2---:R-:W-:Y:S02]  /*07c0*/  FSETP.NAN.AND P3, PT, R12, R12.reuse, PT ;  /* 0x0000000c0c00720b */ /* 0x084fe40003f68000 */
[----:B------:R-:W-:-:S11]  /*07d0*/  FSETP.GEU.AND P1, PT, R4, R12, PT ;  /* 0x0000000c0400720b */ /* 0x000fd60003f2e000 */
[----:B------:R-:W-:Y:S02]  /*07e0*/  @!P3 SEL R12, R12, R4, !P1 ;  /* 0x000000040c0cb207 */ /* 0x000fe40004800000 */
[-C--:B------:R-:W-:Y:S02]  /*07f0*/  FSETP.NAN.AND P3, PT, R13, R13.reuse, PT ;  /* 0x0000000d0d00720b */ /* 0x080fe40003f68000 */
[----:B------:R-:W-:Y:S02]  /*0800*/  P2R R22, PR, RZ, 0x2 ;  /* 0x00000002ff167803 */ /* 0x000fe40000000000 */
[----:B------:R-:W-:-:S09]  /*0810*/  FSETP.GEU.AND P1, PT, R5, R13, PT ;  /* 0x0000000d0500720b */ /* 0x000fd20003f2e000 */
[----:B------:R-:W-:Y:S02]  /*0820*/  @!P3 SEL R13, R13, R5, !P1 ;  /* 0x000000050d0db207 */ /* 0x000fe40004800000 */
[-C--:B------:R-:W-:Y:S02]  /*0830*/  FSETP.NAN.AND P3, PT, R14, R14.reuse, PT ;  /* 0x0000000e0e00720b */ /* 0x080fe40003f68000 */
[----:B------:R-:W-:Y:S02]  /*0840*/  P2R R23, PR, RZ, 0x2 ;  /* 0x00000002ff177803 */ /* 0x000fe40000000000 */
[----:B------:R-:W-:-:S09]  /*0850*/  FSETP.GEU.AND P1, PT, R6, R14, PT ;  /* 0x0000000e0600720b */ /* 0x000fd20003f2e000 */
[----:B------:R-:W-:Y:S02]  /*0860*/  @!P3 SEL R14, R14, R6, !P1 ;  /* 0x000000060e0eb207 */ /* 0x000fe40004800000 */
[-C--:B------:R-:W-:Y:S02]  /*0870*/  FSETP.NAN.AND P3, PT, R15, R15.reuse, PT ;  /* 0x0000000f0f00720b */ /* 0x080fe40003f68000 */
[----:B------:R-:W-:Y:S02]  /*0880*/  P2R R40, PR, RZ, 0x2 ;  /* 0x00000002ff287803 */ /* 0x000fe40000000000 */
[----:B------:R-:W-:Y:S02]  /*0890*/  FSETP.GEU.AND P1, PT, R7, R15, PT ;  /* 0x0000000f0700720b */ /* 0x000fe40003f2e000 */
[----:B------:R-:W-:-:S07]  /*08a0*/  CS2R R4, SRZ ;  /* 0x0000000000047805 */ /* 0x000fce000001ff00 */
[----:B------:R-:W-:Y:S02]  /*08b0*/  @!P3 SEL R15, R15, R7, !P1 ;  /* 0x000000070f0fb207 */ /* 0x000fe40004800000 */
[----:B------:R-:W-:-:S06]  /*08c0*/  CS2R R6, SRZ ;  /* 0x0000000000067805 */ /* 0x000fcc000001ff00 */
[----:B------:R-:W2:Y:S01]  /*08d0*/  @P0 LDG.E.EL.128 R4, desc[UR6][R2.64] ;  /* 0x0000000602040981 */ /* 0x000ea2000c2e1d00 */
[----:B------:R-:W-:Y:S02]  /*08e0*/  P2R R41, PR, RZ, 0x2 ;  /* 0x00000002ff297803 */ /* 0x000fe40000000000 */
[----:B------:R-:W-:-:S04]  /*08f0*/  ISETP.NE.AND P1, PT, R33, RZ, PT ;  /* 0x000000ff2100720c */ /* 0x000fc80003f25270 */
        /* <DEDUP_REMOVED lines=13> */
[----:B------:R-:W-:Y:S02]  /*09d0*/  ISETP.NE.AND P1, PT, R20, RZ, PT ;  /* 0x000000ff1400720c */ /* 0x000fe40003f25270 */
[----:B------:R-:W-:Y:S02]  /*09e0*/  P2R R37, PR, RZ, 0x10 ;  /* 0x00000010ff257803 */ /* 0x000fe40000000000 */
[----:B------:R-:W-:Y:S02]  /*09f0*/  P2R R20, PR, RZ, 0x2 ;  /* 0x00000002ff147803 */ /* 0x000fe40000000000 */
[----:B------:R-:W-:-:S04]  /*0a00*/  ISETP.NE.AND P1, PT, R26, RZ, PT ;  /* 0x000000ff1a00720c */ /* 0x000fc80003f25270 */
[----:B------:R-:W-:Y:S02]  /*0a10*/  P2R R26, PR, RZ, 0x2 ;  /* 0x00000002ff1a7803 */ /* 0x000fe40000000000 */
[----:B------:R-:W-:-:S04]  /*0a20*/  ISETP.NE.AND P1, PT, R27, RZ, PT ;  /* 0x000000ff1b00720c */ /* 0x000fc80003f25270 */
[----:B------:R-:W-:Y:S02]  /*0a30*/  P2R R27, PR, RZ, 0x2 ;  /* 0x00000002ff1b7803 */ /* 0x000fe40000000000 */
[----:B------:R-:W-:-:S04]  /*0a40*/  ISETP.NE.AND P1, PT, R28, RZ, PT ;  /* 0x000000ff1c00720c */ /* 0x000fc80003f25270 */
[----:B------:R-:W-:Y:S02]  /*0a50*/  P2R R42, PR, RZ, 0x2 ;  /* 0x00000002ff2a7803 */ /* 0x000fe40000000000 */
[----:B------:R-:W-:Y:S02]  /*0a60*/  P2R R35, PR, RZ, 0x4 ;  /* 0x00000004ff237803 */ /* 0x000fe40000000000 */
[----:B------:R-:W-:Y:S01]  /*0a70*/  ISETP.NE.AND P2, PT, R32, RZ, PT ;  /* 0x000000ff2000720c */ /* 0x000fe20003f45270 */
[----:B------:R-:W1:Y:S01]  /*0a80*/  S2UR UR5, SR_CgaCtaId ;  /* 0x00000000000579c3 */ /* 0x000e620000008800 */
[----:B------:R-:W-:Y:S02]  /*0a90*/  P2R R28, PR, RZ, 0x1 ;  /* 0x00000001ff1c7803 */ /* 0x000fe40000000000 */
[----:B------:R-:W-:-:S04]  /*0aa0*/  ISETP.NE.AND P0, PT, R39, RZ, PT ;  /* 0x000000ff2700720c */ /* 0x000fc80003f05270 */
[----:B------:R-:W-:Y:S02]  /*0ab0*/  P2R R30, PR, RZ, 0x1 ;  /* 0x00000001ff1e7803 */ /* 0x000fe40000000000 */
[----:B------:R-:W-:Y:S01]  /*0ac0*/  ISETP.NE.AND P0, PT, R37, RZ, PT ;  /* 0x000000ff2500720c */ /* 0x000fe20003f05270 */
[----:B------:R-:W-:Y:S01]  /*0ad0*/  UMOV UR4, 0x400 ;  /* 0x0000040000047882 */ /* 0x000fe20000000000 */
[----:B------:R-:W-:Y:S01]  /*0ae0*/  LOP3.LUT R39, R18, 0x7c, RZ, 0xc0, !PT ;  /* 0x0000007c12277812 */ /* 0x000fe200078ec0ff */
[----:B-1----:R-:W-:Y:S01]  /*0af0*/  UPRMT UR4, UR5, 0x654, UR4 ;  /* 0x0000065405047896 */ /* 0x002fe20008000004 */
[----:B------:R-:W-:Y:S01]  /*0b00*/  IMAD R16, R19, 0x200, R16 ;  /* 0x0000020013107824 */ /* 0x000fe200078e0210 */
[-C--:B--2---:R-:W-:Y:S02]  /*0b10*/  FSETP.NAN.AND P4, PT, R4, R4.reuse, PT ;  /* 0x000000040400720b */ /* 0x084fe40003f88000 */
[----:B------:R-:W-:Y:S02]  /*0b20*/  FSETP.NAN.AND P5, PT, R5, R5, PT ;  /* 0x000000050500720b */ /* 0x000fe40003fa8000 */
[----:B------:R-:W-:-:S02]  /*0b30*/  FSETP.GEU.AND P3, PT, R8, R4, PT ;  /* 0x000000040800720b */ /* 0x000fc40003f6e000 */
[----:B------:R-:W-:Y:S02]  /*0b40*/  FSETP.NAN.AND P6, PT, R6, R6, PT ;  /* 0x000000060600720b */ /* 0x000fe40003fc8000 */
[----:B------:R-:W-:-:S05]  /*0b50*/  FSETP.NAN.AND P1, PT, R7, R7, PT ;  /* 0x000000070700720b */ /* 0x000fca0003f28000 */
[----:B------:R-:W-:Y:S02]  /*0b60*/  @!P4 SEL R4, R4, R8, !P3 ;  /* 0x000000080404c207 */ /* 0x000fe40005800000 */
[----:B------:R-:W-:-:S04]  /*0b70*/  FSETP.GEU.AND P4, PT, R9, R5, PT ;  /* 0x000000050900720b */ /* 0x000fc80003f8e000 */
[----:B------:R-:W-:Y:S02]  /*0b80*/  @!P5 SEL R5, R5, R9, !P4 ;  /* 0x000000090505d207 */ /* 0x000fe40006000000 */
[----:B------:R-:W-:-:S04]  /*0b90*/  FSETP.GEU.AND P5, PT, R10, R6, PT ;  /* 0x000000060a00720b */ /* 0x000fc80003fae000 */
[----:B------:R-:W-:Y:S02]  /*0ba0*/  @!P6 SEL R6, R6, R10, !P5 ;  /* 0x0000000a0606e207 */ /* 0x000fe40006800000 */
[----:B------:R-:W-:-:S04]  /*0bb0*/  FSETP.GEU.AND P6, PT, R11, R7, PT ;  /* 0x000000070b00720b */ /* 0x000fc80003fce000 */
[----:B------:R-:W-:Y:S02]  /*0bc0*/  @!P1 SEL R7, R7, R11, !P6 ;  /* 0x0000000b07079207 */ /* 0x000fe40007000000 */
[----:B------:R-:W-:-:S04]  /*0bd0*/  ISETP.NE.AND P1, PT, R42, RZ, PT ;  /* 0x000000ff2a00720c */ /* 0x000fc80003f25270 */
[----:B------:R-:W-:Y:S02]  /*0be0*/  SEL R2, RZ, 0x1, !P1 ;  /* 0x00000001ff027807 */ /* 0x000fe40004800000 */
        /* <DEDUP_REMOVED lines=15> */
[----:B------:R-:W-:Y:S02]  /*0ce0*/  SEL R2, R2, 0x2, P1 ;  /* 0x0000000202027807 */ /* 0x000fe40000800000 */
[----:B------:R-:W-:-:S04]  /*0cf0*/  ISETP.NE.AND P1, PT, R31, RZ, PT ;  /* 0x000000ff1f00720c */ /* 0x000fc80003f25270 */
[----:B------:R-:W-:Y:S02]  /*0d00*/  SEL R3, R3, 0x2, P1 ;  /* 0x0000000203037807 */ /* 0x000fe40000800000 */
[----:B------:R-:W-:-:S04]  /*0d10*/  ISETP.NE.AND P1, PT, R33, RZ, PT ;  /* 0x000000ff2100720c */ /* 0x000fc80003f25270 */
[----:B------:R-:W-:Y:S02]  /*0d20*/  SEL R24, R8, 0x2, P1 ;  /* 0x0000000208187807 */ /* 0x000fe40000800000 */
[----:B------:R-:W-:Y:S02]  /*0d30*/  ISETP.NE.AND P1, PT, R38, RZ, PT ;  /* 0x000000ff2600720c */ /* 0x000fe40003f25270 */
[----:B------:R-:W-:Y:S02]  /*0d40*/  SEL R25, R9, 0x2, P2 ;  /* 0x0000000209197807 */ /* 0x000fe40001000000 */
[----:B------:R-:W-:Y:S02]  /*0d50*/  SEL R21, R21, 0x2, P1 ;  /* 0x0000000215157807 */ /* 0x000fe40000800000 */
[----:B------:R-:W-:Y:S02]  /*0d60*/  ISETP.NE.AND P2, PT, R35, RZ, PT ;  /* 0x000000ff2300720c */ /* 0x000fe40003f45270 */
[----:B------:R-:W-:-:S02]  /*0d70*/  ISETP.NE.AND P1, PT, R22, RZ, PT ;  /* 0x000000ff1600720c */ /* 0x000fc40003f25270 */
[----:B------:R-:W-:Y:S02]  /*0d80*/  SEL R20, R20, 0x2, P2 ;  /* 0x0000000214147807 */ /* 0x000fe40001000000 */
[----:B------:R-:W-:Y:S01]  /*0d90*/  SEL R26, R2, 0x3, P1 ;  /* 0x00000003021a7807 */ /* 0x000fe20000800000 */
[C---:B------:R-:W-:Y:S01]  /*0da0*/  IMAD.SHL.U32 R2, R18.reuse, 0x80, RZ ;  /* 0x0000008012027824 */ /* 0x040fe200078e00ff */
[----:B------:R-:W-:Y:S01]  /*0db0*/  ISETP.NE.AND P2, PT, R23, RZ, PT ;  /* 0x000000ff1700720c */ /* 0x000fe20003f45270 */
[----:B------:R-:W-:-:S03]  /*0dc0*/  IMAD.SHL.U32 R9, R18, 0x4, RZ ;  /* 0x0000000412097824 */ /* 0x000fc600078e00ff */
[----:B------:R-:W-:Y:S02]  /*0dd0*/  SEL R27, R3, 0x3, P2 ;  /* 0x00000003031b7807 */ /* 0x000fe40001000000 */
[----:B------:R-:W-:Y:S02]  /*0de0*/  LOP3.LUT R3, R2, 0x380, RZ, 0xc0, !PT ;  /* 0x0000038002037812 */ /* 0x000fe400078ec0ff */
[----:B------:R-:W-:Y:S02]  /*0df0*/  LOP3.LUT R2, R9, 0x1fc, RZ, 0xc0, !PT ;  /* 0x000001fc09027812 */ /* 0x000fe400078ec0ff */
[----:B------:R-:W-:Y:S02]  /*0e00*/  SHF.R.U32.HI R8, RZ, 0x3, R18 ;  /* 0x00000003ff087819 */ /* 0x000fe40000011612 */
[----:B------:R-:W-:Y:S02]  /*0e10*/  SEL R22, R10, 0x2, P0 ;  /* 0x000000020a167807 */ /* 0x000fe40000000000 */
[----:B------:R-:W-:-:S02]  /*0e20*/  LOP3.LUT R10, R2, 0x200, RZ, 0xfc, !PT ;  /* 0x00000200020a7812 */ /* 0x000fc400078efcff */
[----:B------:R-:W-:Y:S02]  /*0e30*/  SGXT.U32 R8, R8, 0x4 ;  /* 0x000000040808781a */ /* 0x000fe40000000000 */
[----:B------:R-:W-:Y:S02]  /*0e40*/  ISETP.NE.AND P0, PT, R30, RZ, PT ;  /* 0x000000ff1e00720c */ /* 0x000fe40003f05270 */
[----:B------:R-:W-:Y:S02]  /*0e50*/  SHF.R.U32.HI R10, RZ, 0x2, R10 ;  /* 0x00000002ff0a7819 */ /* 0x000fe4000001160a */
[----:B------:R-:W-:Y:S02]  /*0e60*/  LOP3.LUT R8, R3, R8, RZ, 0xfc, !PT ;  /* 0x0000000803087212 */ /* 0x000fe400078efcff */
[----:B------:R-:W-:Y:S02]  /*0e70*/  SEL R23, R11, 0x2, P0 ;  /* 0x000000020b177807 */ /* 0x000fe40000000000 */
[----:B------:R-:W-:-:S02]  /*0e80*/  LOP3.LUT R9, R3, 0x10, RZ, 0xfc, !PT ;  /* 0x0000001003097812 */ /* 0x000fc400078efcff */
[----:B------:R-:W-:Y:S02]  /*0e90*/  ISETP.NE.AND P2, PT, R41, RZ, PT ;  /* 0x000000ff2900720c */ /* 0x000fe40003f45270 */
[C---:B------:R-:W-:Y:S02]  /*0ea0*/  LOP3.LUT R11, R3.reuse, 0x20, RZ, 0xfc, !PT ;  /* 0x00000020030b7812 */ /* 0x040fe400078efcff */
[C---:B------:R-:W-:Y:S02]  /*0eb0*/  LOP3.LUT R29, R3.reuse, 0x30, RZ, 0xfc, !PT ;  /* 0x00000030031d7812 */ /* 0x040fe400078efcff */
[C---:B------:R-:W-:Y:S02]  /*0ec0*/  LOP3.LUT R31, R3.reuse, 0x40, RZ, 0xfc, !PT ;  /* 0x00000040031f7812 */ /* 0x040fe400078efcff */
[C---:B------:R-:W-:Y:S02]  /*0ed0*/  LOP3.LUT R33, R3.reuse, 0x50, RZ, 0xfc, !PT ;  /* 0x0000005003217812 */ /* 0x040fe400078efcff */
[----:B------:R-:W-:-:S02]  /*0ee0*/  LOP3.LUT R35, R3, 0x60, RZ, 0xfc, !PT ;  /* 0x0000006003237812 */ /* 0x000fc400078efcff */
[C---:B------:R-:W-:Y:S02]  /*0ef0*/  LOP3.LUT R37, R3.reuse, 0x70, RZ, 0xfc, !PT ;  /* 0x0000007003257812 */ /* 0x040fe400078efcff */
[----:B------:R-:W-:Y:S02]  /*0f00*/  LOP3.LUT R41, R10, 0xfc, RZ, 0xc0, !PT ;  /* 0x000000fc0a297812 */ /* 0x000fe400078ec0ff */
[-C--:B------:R-:W-:Y:S02]  /*0f10*/  LEA.HI R3, R3, R8.reuse, RZ, 0x1e ;  /* 0x0000000803037211 */ /* 0x080fe400078ff0ff */
[-C--:B------:R-:W-:Y:S02]  /*0f20*/  LEA.HI R9, R9, R8.reuse, RZ, 0x1e ;  /* 0x0000000809097211 */ /* 0x080fe400078ff0ff */
[-C--:B------:R-:W-:Y:S01]  /*0f30*/  LEA.HI R11, R11, R8.reuse, RZ, 0x1e ;  /* 0x000000080b0b7211 */ /* 0x080fe200078ff0ff */
[C---:B------:R-:W-:Y:S01]  /*0f40*/  IMAD.IADD R41, R2.reuse, 0x1, R41 ;  /* 0x0000000102297824 */ /* 0x040fe200078e0229 */
[-C--:B------:R-:W-:Y:S01]  /*0f50*/  LEA.HI R29, R29, R8.reuse, RZ, 0x1e ;  /* 0x000000081d1d7211 */ /* 0x080fe200078ff0ff */
[----:B------:R-:W-:Y:S01]  /*0f60*/  IMAD.IADD R39, R2, 0x1, R39 ;  /* 0x0000000102277824 */ /* 0x000fe200078e0227 */
[----:B------:R-:W-:-:S02]  /*0f70*/  LEA.HI R31, R31, R8, RZ, 0x1e ;  /* 0x000000081f1f7211 */ /* 0x000fc400078ff0ff */
[----:B------:R-:W-:Y:S02]  /*0f80*/  LEA R3, R3, UR4, 0x2 ;  /* 0x0000000403037c11 */ /* 0x000fe4000f8e10ff */
[-C--:B------:R-:W-:Y:S02]  /*0f90*/  LEA.HI R33, R33, R8.reuse, RZ, 0x1e ;  /* 0x0000000821217211 */ /* 0x080fe400078ff0ff */
[----:B------:R-:W-:Y:S02]  /*0fa0*/  LEA R2, R9, UR4, 0x2 ;  /* 0x0000000409027c11 */ /* 0x000fe4000f8e10ff */
[----:B------:R-:W-:Y:S02]  /*0fb0*/  ISETP.NE.AND P0, PT, R28, RZ, PT ;  /* 0x000000ff1c00720c */ /* 0x000fe40003f05270 */
[----:B------:R-:W-:Y:S02]  /*0fc0*/  LEA.HI R35, R35, R8, RZ, 0x1e ;  /* 0x0000000823237211 */ /* 0x000fe400078ff0ff */
[----:B------:R-:W-:-:S02]  /*0fd0*/  LEA R11, R11, UR4, 0x2 ;  /* 0x000000040b0b7c11 */ /* 0x000fc4000f8e10ff */
[----:B------:R-:W-:Y:S02]  /*0fe0*/  LEA.HI R37, R37, R8, RZ, 0x1e ;  /* 0x0000000825257211 */ /* 0x000fe400078ff0ff */
[----:B------:R-:W-:Y:S01]  /*0ff0*/  LEA R28, R29, UR4, 0x2 ;  /* 0x000000041d1c7c11 */ /* 0x000fe2000f8e10ff */
[----:B------:R-:W-:Y:S01]  /*1000*/  STS [R3], R12 ;  /* 0x0000000c03007388 */ /* 0x000fe20000000800 */
[----:B------:R-:W-:Y:S02]  /*1010*/  LEA R31, R31, UR4, 0x2 ;  /* 0x000000041f1f7c11 */ /* 0x000fe4000f8e10ff */
[----:B------:R-:W-:Y:S01]  /*1020*/  LEA R30, R33, UR4, 0x2 ;  /* 0x00000004211e7c11 */ /* 0x000fe2000f8e10ff */
[----:B------:R1:W-:Y:S01]  /*1030*/  STS [R2+0x40], R13 ;  /* 0x0000400d02007388 */ /* 0x0003e20000000800 */
[----:B------:R-:W-:Y:S02]  /*1040*/  LEA R35, R35, UR4, 0x2 ;  /* 0x0000000423237c11 */ /* 0x000fe4000f8e10ff */
[----:B------:R-:W-:Y:S01]  /*1050*/  LEA R32, R37, UR4, 0x2 ;  /* 0x0000000425207c11 */ /* 0x000fe2000f8e10ff */
[----:B------:R-:W-:Y:S04]  /*1060*/  STS [R11+0x80], R14 ;  /* 0x0000800e0b007388 */ /* 0x000fe80000000800 */
[----:B------:R-:W-:Y:S01]  /*1070*/  STS [R28+0xc0], R15 ;  /* 0x0000c00f1c007388 */ /* 0x000fe20000000800 */
[----:B------:R-:W-:Y:S01]  /*1080*/  LEA R8, R39, UR4, 0x2 ;  /* 0x0000000427087c11 */ /* 0x000fe2000f8e10ff */
[----:B-1----:R-:W1:Y:S02]  /*1090*/  LDC.64 R2, c[0x0][0x218] ;  /* 0x00008600ff027b82 */ /* 0x002e640000000a00 */
[----:B------:R2:W-:Y:S04]  /*10a0*/  STS [R31+0x100], R4 ;  /* 0x000100041f007388 */ /* 0x0005e80000000800 */
[----:B------:R3:W-:Y:S04]  /*10b0*/  STS [R30+0x140], R5 ;  /* 0x000140051e007388 */ /* 0x0007e80000000800 */
[----:B------:R4:W-:Y:S04]  /*10c0*/  STS [R35+0x180], R6 ;  /* 0x0001800623007388 */ /* 0x0009e80000000800 */
[----:B------:R-:W-:Y:S01]  /*10d0*/  STS [R32+0x1c0], R7 ;  /* 0x0001c00720007388 */ /* 0x000fe20000000800 */
[----:B------:R-:W-:Y:S01]  /*10e0*/  BAR.SYNC.DEFER_BLOCKING 0x0 ;  /* 0x0000000000007b1d */ /* 0x000fe20000010000 */
[----:B------:R-:W-:-:S02]  /*10f0*/  LEA R12, R41, UR4, 0x2 ;  /* 0x00000004290c7c11 */ /* 0x000fc4000f8e10ff */
[----:B--2---:R-:W-:Y:S01]  /*1100*/  SHF.R.U32.HI R4, RZ, 0x2, R18 ;  /* 0x00000002ff047819 */ /* 0x004fe20000011612 */
[----:B------:R-:W-:Y:S01]  /*1110*/  IMAD.SHL.U32 R29, R18, 0x4, RZ ;  /* 0x00000004121d7824 */ /* 0x000fe200078e00ff */
[----:B------:R-:W-:Y:S01]  /*1120*/  ISETP.NE.AND P1, PT, R40, RZ, PT ;  /* 0x000000ff2800720c */ /* 0x000fe20003f25270 */
[----:B------:R-:W-:Y:S01]  /*1130*/  ULDC.64 UR4, c[0x0][0x220] ;  /* 0x0000880000047ab9 */ /* 0x000fe20000000a00 */
[----:B------:R-:W-:Y:S01]  /*1140*/  SGXT.U32 R4, R4, 0x5 ;  /* 0x000000050404781a */ /* 0x000fe20000000000 */
[----:B------:R-:W2:Y:S04]  /*1150*/  LDS.128 R8, [R8] ;  /* 0x0000000008087984 */ /* 0x000ea80000000c00 */
[----:B------:R-:W5:Y:S01]  /*1160*/  LDS.128 R12, [R12+0x800] ;  /* 0x000800000c0c7984 */ /* 0x000f620000000c00 */
[----:B------:R-:W-:-:S02]  /*1170*/  LOP3.LUT R29, R0, 0xc, R29, 0xf8, !PT ;  /* 0x0000000c001d7812 */ /* 0x000fc400078ef81d */
[----:B------:R-:W-:Y:S02]  /*1180*/  LOP3.LUT R4, R17, R4, RZ, 0xfc, !PT ;  /* 0x0000000411047212 */ /* 0x000fe400078efcff */
[----:B------:R-:W-:Y:S02]  /*1190*/  SEL R24, R24, 0x3, P1 ;  /* 0x0000000318187807 */ /* 0x000fe40000800000 */
[C---:B------:R-:W-:Y:S02]  /*11a0*/  ISETP.GE.AND P1, PT, R29.reuse, 0x10, PT ;  /* 0x000000101d00780c */ /* 0x040fe40003f26270 */
[C---:B------:R-:W-:Y:S01]  /*11b0*/  LOP3.LUT R0, R4.reuse, 0x20, RZ, 0xfc, !PT ;  /* 0x0000002004007812 */ /* 0x040fe200078efcff */
[----:B------:R-:W-:Y:S01]  /*11c0*/  IMAD.SHL.U32 R29, R29, 0x200, RZ ;  /* 0x000002001d1d7824 */ /* 0x000fe200078e00ff */
[----:B------:R-:W-:Y:S02]  /*11d0*/  SEL R25, R25, 0x3, P2 ;  /* 0x0000000319197807 */ /* 0x000fe40001000000 */
[----:B------:R-:W-:-:S02]  /*11e0*/  ISETP.LT.AND P2, PT, R4, 0x200, !P1 ;  /* 0x000002000400780c */ /* 0x000fc40004f41270 */
[----:B------:R-:W-:Y:S01]  /*11f0*/  ISETP.LT.AND P1, PT, R0, 0x200, !P1 ;  /* 0x000002000000780c */ /* 0x000fe20004f21270 */
[--C-:B---3--:R-:W-:Y:S02]  /*1200*/  IMAD R5, R4, 0x4, R29.reuse ;  /* 0x0000000404057824 */ /* 0x108fe400078e021d */
[----:B------:R-:W-:Y:S01]  /*1210*/  IMAD R29, R0, 0x4, R29 ;  /* 0x00000004001d7824 */ /* 0x000fe200078e021d */
[----:B------:R-:W-:Y:S01]  /*1220*/  SEL R20, R20, 0x3, P3 ;  /* 0x0000000314147807 */ /* 0x000fe20001800000 */
[--C-:B-1----:R-:W-:Y:S01]  /*1230*/  IMAD.WIDE R4, R5, 0x4, R2.reuse ;  /* 0x0000000405047825 */ /* 0x102fe200078e0202 */
[----:B------:R-:W-:Y:S02]  /*1240*/  SEL R21, R21, 0x3, P4 ;  /* 0x0000000315157807 */ /* 0x000fe40002000000 */
[----:B------:R-:W-:Y:S01]  /*1250*/  SEL R22, R22, 0x3, P5 ;  /* 0x0000000316167807 */ /* 0x000fe20002800000 */
[----:B------:R-:W-:Y:S01]  /*1260*/  IMAD.WIDE R2, R29, 0x4, R2 ;  /* 0x000000041d027825 */ /* 0x000fe200078e0202 */
[----:B------:R-:W-:-:S02]  /*1270*/  SEL R23, R23, 0x3, P6 ;  /* 0x0000000317177807 */ /* 0x000fc40003000000 */
[----:B----4-:R-:W-:Y:S02]  /*1280*/  IADD3 R6, P3, R16, UR4, RZ ;  /* 0x0000000410067c10 */ /* 0x010fe4000ff7e0ff */
[----:B------:R-:W-:Y:S02]  /*1290*/  PRMT R27, R26, 0x3340, R27 ;  /* 0x000033401a1b7816 */ /* 0x000fe4000000001b */
[----:B------:R-:W-:Y:S02]  /*12a0*/  PRMT R24, R24, 0x3340, R25 ;  /* 0x0000334018187816 */ /* 0x000fe40000000019 */
[----:B------:R-:W-:Y:S02]  /*12b0*/  PRMT R21, R20, 0x3340, R21 ;  /* 0x0000334014157816 */ /* 0x000fe40000000015 */
[----:B------:R-:W-:Y:S01]  /*12c0*/  PRMT R22, R22, 0x3340, R23 ;  /* 0x0000334016167816 */ /* 0x000fe20000000017 */
[----:B--2---:R1:W-:Y:S01]  /*12d0*/  @P2 STG.E.128 desc[UR6][R4.64], R8 ;  /* 0x0000000804002986 */ /* 0x0043e2000c101d06 */
[----:B------:R-:W-:-:S03]  /*12e0*/  LEA.HI.X.SX32 R7, R16, UR5, 0x1, P3 ;  /* 0x0000000510077c11 */ /* 0x000fc600098f0eff */
[----:B-----5:R1:W-:Y:S01]  /*12f0*/  @P1 STG.E.128 desc[UR6][R2.64], R12 ;  /* 0x0000000c02001986 */ /* 0x0203e2000c101d06 */
[----:B------:R-:W-:Y:S02]  /*1300*/  PRMT R20, R27, 0x5410, R24 ;  /* 0x000054101b147816 */ /* 0x000fe40000000018 */
[----:B------:R-:W-:Y:S01]  /*1310*/  PRMT R21, R21, 0x5410, R22 ;  /* 0x0000541015157816 */ /* 0x000fe20000000016 */
[----:B------:R-:W-:Y:S06]  /*1320*/  @!P0 EXIT ;  /* 0x000000000000894d */ /* 0x000fec0003800000 */
[----:B------:R-:W-:Y:S01]  /*1330*/  STG.E.64 desc[UR6][R6.64], R20 ;  /* 0x0000001406007986 */ /* 0x000fe2000c101b06 */
[----:B------:R-:W-:Y:S05]  /*1340*/  EXIT ;  /* 0x000000000000794d */ /* 0x000fea0003800000 */
.L_x_0:
[----:B------:R-:W-:-:S00]  /*1350*/  BRA `(.L_x_0) ;  /* 0xfffffffc00fc7947 */ /* 0x000fc0000383ffff */
[----:B------:R-:W-:-:S00]  /*1360*/  NOP ;  /* 0x0000000000007918 */ /* 0x000fc00000000000 */
        /* <DEDUP_REMOVED lines=9> */
.L_x_1:


//--------------------- .nv.shared.triton_poi_fused_max_pool2d_with_indices_18 --------------------------
	.section	.nv.shared.triton_poi_fused_max_pool2d_with_indices_18,"aw",@nobits
	.sectionflags	@""
	.align	16
	.zero		1024


//--------------------- .nv.constant0.triton_poi_fused_max_pool2d_with_indices_18 --------------------------
	.section	.nv.constant0.triton_poi_fused_max_pool2d_with_indices_18,"a",@progbits
	.sectionflags	@""
	.align	4
.nv.constant0.triton_poi_fused_max_pool2d_with_indices_18:
	.zero		560
